//
// Generated by NVIDIA NVVM Compiler
//
// Compiler Build ID: CL-36424714
// Cuda compilation tools, release 13.0, V13.0.88
// Based on NVVM 20.0.0
//

.version 9.0
.target sm_100
.address_size 64

	// .globl	_Z3rngPii

.visible .entry _Z3rngPii(
	.param .u64 .ptr .align 1 _Z3rngPii_param_0,
	.param .u32 _Z3rngPii_param_1
)
{
	.reg .b32 	%r<259>;
	.reg .b64 	%rd<5>;

	ld.param.u64 	%rd1, [_Z3rngPii_param_0];
	ld.param.u32 	%r1, [_Z3rngPii_param_1];
	mov.u32 	%r2, %tid.x;
	mov.u32 	%r3, %tid.y;
	mov.u32 	%r4, %ctaid.x;
	mov.u32 	%r5, %ctaid.y;
	mov.u32 	%r6, %ntid.y;
	mad.lo.s32 	%r7, %r5, %r6, %r3;
	mov.u32 	%r8, %nctaid.x;
	mov.u32 	%r9, %ntid.x;
	mad.lo.s32 	%r10, %r7, %r8, %r4;
	mad.lo.s32 	%r11, %r10, %r9, %r2;
	shl.b32 	%r12, %r1, 3;
	shl.b32 	%r13, %r11, 11;
	shl.b32 	%r14, %r11, 19;
	add.s32 	%r15, %r11, %r1;
	add.s32 	%r16, %r15, %r13;
	add.s32 	%r17, %r16, %r14;
	shl.b32 	%r18, %r11, 9;
	add.s32 	%r19, %r11, %r18;
	shl.b32 	%r20, %r11, 21;
	add.s32 	%r21, %r20, %r19;
	add.s32 	%r22, %r12, %r21;
	shl.b32 	%r23, %r22, 4;
	add.s32 	%r24, %r23, -1556008596;
	add.s32 	%r25, %r22, -1640531527;
	shr.s32 	%r26, %r22, 5;
	add.s32 	%r27, %r26, -939442524;
	and.b32  	%r28, %r27, %r25;
	and.b32  	%r29, %r28, %r24;
	add.s32 	%r30, %r29, %r17;
	shl.b32 	%r31, %r30, 4;
	add.s32 	%r32, %r31, -1383041155;
	add.s32 	%r33, %r30, -1640531527;
	and.b32  	%r34, %r32, %r33;
	shr.s32 	%r35, %r30, 5;
	add.s32 	%r36, %r35, 2123724318;
	and.b32  	%r37, %r34, %r36;
	add.s32 	%r38, %r37, %r22;
	shl.b32 	%r39, %r38, 4;
	add.s32 	%r40, %r39, -1556008596;
	add.s32 	%r41, %r38, 1013904242;
	shr.s32 	%r42, %r38, 5;
	add.s32 	%r43, %r42, -939442524;
	and.b32  	%r44, %r43, %r40;
	and.b32  	%r45, %r44, %r41;
	add.s32 	%r46, %r45, %r30;
	shl.b32 	%r47, %r46, 4;
	add.s32 	%r48, %r47, -1383041155;
	add.s32 	%r49, %r46, 1013904242;
	and.b32  	%r50, %r48, %r49;
	shr.s32 	%r51, %r46, 5;
	add.s32 	%r52, %r51, 2123724318;
	and.b32  	%r53, %r50, %r52;
	add.s32 	%r54, %r53, %r38;
	shl.b32 	%r55, %r54, 4;
	add.s32 	%r56, %r55, -1556008596;
	add.s32 	%r57, %r54, -626627285;
	shr.s32 	%r58, %r54, 5;
	add.s32 	%r59, %r58, -939442524;
	and.b32  	%r60, %r59, %r56;
	and.b32  	%r61, %r60, %r57;
	add.s32 	%r62, %r61, %r46;
	shl.b32 	%r63, %r62, 4;
	add.s32 	%r64, %r63, -1383041155;
	add.s32 	%r65, %r62, -626627285;
	and.b32  	%r66, %r64, %r65;
	shr.s32 	%r67, %r62, 5;
	add.s32 	%r68, %r67, 2123724318;
	and.b32  	%r69, %r66, %r68;
	add.s32 	%r70, %r69, %r54;
	shl.b32 	%r71, %r70, 4;
	add.s32 	%r72, %r71, -1556008596;
	add.s32 	%r73, %r70, 2027808484;
	shr.s32 	%r74, %r70, 5;
	add.s32 	%r75, %r74, -939442524;
	and.b32  	%r76, %r75, %r72;
	and.b32  	%r77, %r76, %r73;
	add.s32 	%r78, %r77, %r62;
	shl.b32 	%r79, %r78, 4;
	add.s32 	%r80, %r79, -1383041155;
	add.s32 	%r81, %r78, 2027808484;
	and.b32  	%r82, %r80, %r81;
	shr.s32 	%r83, %r78, 5;
	add.s32 	%r84, %r83, 2123724318;
	and.b32  	%r85, %r82, %r84;
	add.s32 	%r86, %r85, %r70;
	shl.b32 	%r87, %r86, 4;
	add.s32 	%r88, %r87, -1556008596;
	add.s32 	%r89, %r86, 387276957;
	shr.s32 	%r90, %r86, 5;
	add.s32 	%r91, %r90, -939442524;
	and.b32  	%r92, %r91, %r88;
	and.b32  	%r93, %r92, %r89;
	add.s32 	%r94, %r93, %r78;
	shl.b32 	%r95, %r94, 4;
	add.s32 	%r96, %r95, -1383041155;
	add.s32 	%r97, %r94, 387276957;
	and.b32  	%r98, %r96, %r97;
	shr.s32 	%r99, %r94, 5;
	add.s32 	%r100, %r99, 2123724318;
	and.b32  	%r101, %r98, %r100;
	add.s32 	%r102, %r101, %r86;
	shl.b32 	%r103, %r102, 4;
	add.s32 	%r104, %r103, -1556008596;
	add.s32 	%r105, %r102, -1253254570;
	shr.s32 	%r106, %r102, 5;
	add.s32 	%r107, %r106, -939442524;
	and.b32  	%r108, %r107, %r104;
	and.b32  	%r109, %r108, %r105;
	add.s32 	%r110, %r109, %r94;
	shl.b32 	%r111, %r110, 4;
	add.s32 	%r112, %r111, -1383041155;
	add.s32 	%r113, %r110, -1253254570;
	and.b32  	%r114, %r112, %r113;
	shr.s32 	%r115, %r110, 5;
	add.s32 	%r116, %r115, 2123724318;
	and.b32  	%r117, %r114, %r116;
	add.s32 	%r118, %r117, %r102;
	shl.b32 	%r119, %r118, 4;
	add.s32 	%r120, %r119, -1556008596;
	add.s32 	%r121, %r118, 1401181199;
	shr.s32 	%r122, %r118, 5;
	add.s32 	%r123, %r122, -939442524;
	and.b32  	%r124, %r123, %r120;
	and.b32  	%r125, %r124, %r121;
	add.s32 	%r126, %r125, %r110;
	shl.b32 	%r127, %r126, 4;
	add.s32 	%r128, %r127, -1383041155;
	add.s32 	%r129, %r126, 1401181199;
	and.b32  	%r130, %r128, %r129;
	shr.s32 	%r131, %r126, 5;
	add.s32 	%r132, %r131, 2123724318;
	and.b32  	%r133, %r130, %r132;
	add.s32 	%r134, %r133, %r118;
	shl.b32 	%r135, %r134, 4;
	add.s32 	%r136, %r135, -1556008596;
	add.s32 	%r137, %r134, -239350328;
	shr.s32 	%r138, %r134, 5;
	add.s32 	%r139, %r138, -939442524;
	and.b32  	%r140, %r139, %r136;
	and.b32  	%r141, %r140, %r137;
	add.s32 	%r142, %r141, %r126;
	shl.b32 	%r143, %r142, 4;
	add.s32 	%r144, %r143, -1383041155;
	add.s32 	%r145, %r142, -239350328;
	and.b32  	%r146, %r144, %r145;
	shr.s32 	%r147, %r142, 5;
	add.s32 	%r148, %r147, 2123724318;
	and.b32  	%r149, %r146, %r148;
	add.s32 	%r150, %r149, %r134;
	shl.b32 	%r151, %r150, 4;
	add.s32 	%r152, %r151, -1556008596;
	add.s32 	%r153, %r150, -1879881855;
	shr.s32 	%r154, %r150, 5;
	add.s32 	%r155, %r154, -939442524;
	and.b32  	%r156, %r155, %r152;
	and.b32  	%r157, %r156, %r153;
	add.s32 	%r158, %r157, %r142;
	shl.b32 	%r159, %r158, 4;
	add.s32 	%r160, %r159, -1383041155;
	add.s32 	%r161, %r158, -1879881855;
	and.b32  	%r162, %r160, %r161;
	shr.s32 	%r163, %r158, 5;
	add.s32 	%r164, %r163, 2123724318;
	and.b32  	%r165, %r162, %r164;
	add.s32 	%r166, %r165, %r150;
	shl.b32 	%r167, %r166, 4;
	add.s32 	%r168, %r167, -1556008596;
	add.s32 	%r169, %r166, 774553914;
	shr.s32 	%r170, %r166, 5;
	add.s32 	%r171, %r170, -939442524;
	and.b32  	%r172, %r171, %r168;
	and.b32  	%r173, %r172, %r169;
	add.s32 	%r174, %r173, %r158;
	shl.b32 	%r175, %r174, 4;
	add.s32 	%r176, %r175, -1383041155;
	add.s32 	%r177, %r174, 774553914;
	and.b32  	%r178, %r176, %r177;
	shr.s32 	%r179, %r174, 5;
	add.s32 	%r180, %r179, 2123724318;
	and.b32  	%r181, %r178, %r180;
	add.s32 	%r182, %r181, %r166;
	shl.b32 	%r183, %r182, 4;
	add.s32 	%r184, %r183, -1556008596;
	add.s32 	%r185, %r182, -865977613;
	shr.s32 	%r186, %r182, 5;
	add.s32 	%r187, %r186, -939442524;
	and.b32  	%r188, %r187, %r184;
	and.b32  	%r189, %r188, %r185;
	add.s32 	%r190, %r189, %r174;
	shl.b32 	%r191, %r190, 4;
	add.s32 	%r192, %r191, -1383041155;
	add.s32 	%r193, %r190, -865977613;
	and.b32  	%r194, %r192, %r193;
	shr.s32 	%r195, %r190, 5;
	add.s32 	%r196, %r195, 2123724318;
	and.b32  	%r197, %r194, %r196;
	add.s32 	%r198, %r197, %r182;
	shl.b32 	%r199, %r198, 4;
	add.s32 	%r200, %r199, -1556008596;
	add.s32 	%r201, %r198, 1788458156;
	shr.s32 	%r202, %r198, 5;
	add.s32 	%r203, %r202, -939442524;
	and.b32  	%r204, %r203, %r200;
	and.b32  	%r205, %r204, %r201;
	add.s32 	%r206, %r205, %r190;
	shl.b32 	%r207, %r206, 4;
	add.s32 	%r208, %r207, -1383041155;
	add.s32 	%r209, %r206, 1788458156;
	and.b32  	%r210, %r208, %r209;
	shr.s32 	%r211, %r206, 5;
	add.s32 	%r212, %r211, 2123724318;
	and.b32  	%r213, %r210, %r212;
	add.s32 	%r214, %r213, %r198;
	shl.b32 	%r215, %r214, 4;
	add.s32 	%r216, %r215, -1556008596;
	add.s32 	%r217, %r214, 147926629;
	shr.s32 	%r218, %r214, 5;
	add.s32 	%r219, %r218, -939442524;
	and.b32  	%r220, %r219, %r216;
	and.b32  	%r221, %r220, %r217;
	add.s32 	%r222, %r221, %r206;
	shl.b32 	%r223, %r222, 4;
	add.s32 	%r224, %r223, -1383041155;
	add.s32 	%r225, %r222, 147926629;
	and.b32  	%r226, %r224, %r225;
	shr.s32 	%r227, %r222, 5;
	add.s32 	%r228, %r227, 2123724318;
	and.b32  	%r229, %r226, %r228;
	add.s32 	%r230, %r229, %r214;
	shl.b32 	%r231, %r230, 4;
	add.s32 	%r232, %r231, -1556008596;
	add.s32 	%r233, %r230, -1492604898;
	shr.s32 	%r234, %r230, 5;
	add.s32 	%r235, %r234, -939442524;
	and.b32  	%r236, %r235, %r232;
	and.b32  	%r237, %r236, %r233;
	add.s32 	%r238, %r237, %r222;
	shl.b32 	%r239, %r238, 4;
	add.s32 	%r240, %r239, -1383041155;
	add.s32 	%r241, %r238, -1492604898;
	and.b32  	%r242, %r240, %r241;
	shr.s32 	%r243, %r238, 5;
	add.s32 	%r244, %r243, 2123724318;
	and.b32  	%r245, %r242, %r244;
	add.s32 	%r246, %r245, %r230;
	shl.b32 	%r247, %r246, 4;
	add.s32 	%r248, %r247, -1556008596;
	add.s32 	%r249, %r246, 1161830871;
	shr.s32 	%r250, %r246, 5;
	add.s32 	%r251, %r250, -939442524;
	and.b32  	%r252, %r251, %r248;
	and.b32  	%r253, %r252, %r249;
	add.s32 	%r254, %r253, %r238;
	cvta.to.global.u64 	%rd2, %rd1;
	and.b32  	%r255, %r254, 255;
	shr.u32 	%r256, %r254, 8;
	and.b32  	%r257, %r256, 255;
	shl.b32 	%r258, %r11, 2;
	mul.wide.s32 	%rd3, %r258, 4;
	add.s64 	%rd4, %rd2, %rd3;
	st.global.u32 	[%rd4], %r255;
	st.global.u32 	[%rd4+4], %r255;
	st.global.u32 	[%rd4+8], %r255;
	st.global.u32 	[%rd4+12], %r257;
	ret;

}


// ===== COMPILED SASS (sm_100) =====

	.target	sm_100

	.elftype	@"ET_EXEC"


//--------------------- .note.nv.tkinfo           --------------------------
	.section	.note.nv.tkinfo,"",@"SHT_NOTE"
	.sectionflags	@"SHF_NOTE_NV_TKINFO"
	.tkinfo
        /*0018*/ 	.word	0x00000002
        /*0030*/ 	.string	""
        /*0030*/ 	.string	"ptxas"
        /*0030*/ 	.string	"Cuda compilation tools, release 13.0, V13.0.88"
        /*0030*/ 	.string	"Build cuda_13.0.r13.0/compiler.36424714_0"
        /*0030*/ 	.string	"-arch sm_100 -m 64 "



//--------------------- .note.nv.cuinfo           --------------------------
	.section	.note.nv.cuinfo,"",@"SHT_NOTE"
	.sectionflags	@"SHF_NOTE_NV_CUINFO"
        /*0018*/ 	.short	0x0002
        /*001a*/ 	.short	0x0064
        /*001c*/ 	.short	0x0082
	.zero		2


//--------------------- .nv.info                  --------------------------
	.section	.nv.info,"",@"SHT_CUDA_INFO"
	.align	4


	//----- nvinfo : EIATTR_REGCOUNT
	.align		4
        /*0000*/ 	.byte	0x04, 0x2f
        /*0002*/ 	.short	(.L_1 - .L_0)
	.align		4
.L_0:
        /*0004*/ 	.word	index@(_Z3rngPii)
        /*0008*/ 	.word	0x0000000c


	//----- nvinfo : EIATTR_FRAME_SIZE
	.align		4
.L_1:
        /*000c*/ 	.byte	0x04, 0x11
        /*000e*/ 	.short	(.L_3 - .L_2)
	.align		4
.L_2:
        /*0010*/ 	.word	index@(_Z3rngPii)
        /*0014*/ 	.word	0x00000000


	//----- nvinfo : EIATTR_MIN_STACK_SIZE
	.align		4
.L_3:
        /*0018*/ 	.byte	0x04, 0x12
        /*001a*/ 	.short	(.L_5 - .L_4)
	.align		4
.L_4:
        /*001c*/ 	.word	index@(_Z3rngPii)
        /*0020*/ 	.word	0x00000000
.L_5:


//--------------------- .nv.compat                --------------------------
	.section	.nv.compat,"",@"SHT_CUDA_COMPAT_INFO"
	.align	4
        /*0000*/ 	.byte	0x02, 0x09, 0x00, 0x00, 0x02, 0x02, 0x01, 0x00, 0x02, 0x05, 0x05, 0x00, 0x03, 0x07, 0x01, 0x01
        /*0010*/ 	.byte	0x02, 0x03, 0x00, 0x00, 0x02, 0x06, 0x01, 0x00, 0x04, 0x0b, 0x08, 0x00, 0x09, 0x00, 0x00, 0x00
        /*0020*/ 	.byte	0x00, 0x00, 0x00, 0x00


//--------------------- .nv.info._Z3rngPii        --------------------------
	.section	.nv.info._Z3rngPii,"",@"SHT_CUDA_INFO"
	.sectionflags	@""
	.align	4


	//----- nvinfo : EIATTR_CUDA_API_VERSION
	.align		4
        /*0000*/ 	.byte	0x04, 0x37
        /*0002*/ 	.short	(.L_7 - .L_6)
.L_6:
        /*0004*/ 	.word	0x00000082


	//----- nvinfo : EIATTR_KPARAM_INFO
	.align		4
.L_7:
        /*0008*/ 	.byte	0x04, 0x17
        /*000a*/ 	.short	(.L_9 - .L_8)
.L_8:
        /*000c*/ 	.word	0x00000000
        /*0010*/ 	.short	0x0001
        /*0012*/ 	.short	0x0008
        /*0014*/ 	.byte	0x00, 0xf0, 0x11, 0x00


	//----- nvinfo : EIATTR_KPARAM_INFO
	.align		4
.L_9:
        /*0018*/ 	.byte	0x04, 0x17
        /*001a*/ 	.short	(.L_11 - .L_10)
.L_10:
        /*001c*/ 	.word	0x00000000
        /*0020*/ 	.short	0x0000
        /*0022*/ 	.short	0x0000
        /*0024*/ 	.byte	0x00, 0xf5, 0x21, 0x00


	//----- nvinfo : EIATTR_SPARSE_MMA_MASK
	.align		4
.L_11:
        /*0028*/ 	.byte	0x03, 0x50
        /*002a*/ 	.short	0x0000


	//----- nvinfo : EIATTR_MAXREG_COUNT
	.align		4
        /*002c*/ 	.byte	0x03, 0x1b
        /*002e*/ 	.short	0x00ff


	//----- nvinfo : EIATTR_MERCURY_ISA_VERSION
	.align		4
        /*0030*/ 	.byte	0x03, 0x5f
        /*0032*/ 	.short	0x0101


	//----- nvinfo : EIATTR_VRC_CTA_INIT_COUNT
	.align		4
        /*0034*/ 	.byte	0x02, 0x4a
	.zero		1
	.zero		1


	//----- nvinfo : EIATTR_EXIT_INSTR_OFFSETS
	.align		4
        /*0038*/ 	.byte	0x04, 0x1c
        /*003a*/ 	.short	(.L_13 - .L_12)


	//   ....[0]....
.L_12:
        /*003c*/ 	.word	0x00000ae0


	//----- nvinfo : EIATTR_CBANK_PARAM_SIZE
	.align		4
.L_13:
        /*0040*/ 	.byte	0x03, 0x19
        /*0042*/ 	.short	0x000c


	//----- nvinfo : EIATTR_PARAM_CBANK
	.align		4
        /*0044*/ 	.byte	0x04, 0x0a
        /*0046*/ 	.short	(.L_15 - .L_14)
	.align		4
.L_14:
        /*0048*/ 	.word	index@(.nv.constant0._Z3rngPii)
        /*004c*/ 	.short	0x0380
        /*004e*/ 	.short	0x000c


	//----- nvinfo : EIATTR_SW_WAR
	.align		4
.L_15:
        /*0050*/ 	.byte	0x04, 0x36
        /*0052*/ 	.short	(.L_17 - .L_16)
.L_16:
        /*0054*/ 	.word	0x00000008
.L_17:


//--------------------- .nv.callgraph             --------------------------
	.section	.nv.callgraph,"",@"SHT_CUDA_CALLGRAPH"
	.align	4
	.sectionentsize	8
	.align		4
        /*0000*/ 	.word	0x00000000
	.align		4
        /*0004*/ 	.word	0xffffffff
	.align		4
        /*0008*/ 	.word	0x00000000
	.align		4
        /*000c*/ 	.word	0xfffffffe
	.align		4
        /*0010*/ 	.word	0x00000000
	.align		4
        /*0014*/ 	.word	0xfffffffd
	.align		4
        /*0018*/ 	.word	0x00000000
	.align		4
        /*001c*/ 	.word	0xfffffffc


//--------------------- .text._Z3rngPii           --------------------------
	.section	.text._Z3rngPii,"ax",@progbits
	.align	128
        .global         _Z3rngPii
        .type           _Z3rngPii,@function
        .size           _Z3rngPii,(.L_x_1 - _Z3rngPii)
        .other          _Z3rngPii,@"STO_CUDA_ENTRY STV_DEFAULT"
_Z3rngPii:
.text._Z3rngPii:
[----:B------:R-:W-:Y:S01]  /*0000*/  LDC R1, c[0x0][0x37c] ;  /* 0x0000df00ff017b82 */ /* 0x000fe20000000800 */
[----:B------:R-:W0:Y:S07]  /*0010*/  S2R R0, SR_TID.Y ;  /* 0x0000000000007919 */ /* 0x000e2e0000002200 */
[----:B------:R-:W0:Y:S01]  /*0020*/  S2UR UR5, SR_CTAID.Y ;  /* 0x00000000000579c3 */ /* 0x000e220000002600 */
[----:B------:R-:W1:Y:S07]  /*0030*/  S2R R3, SR_TID.X ;  /* 0x0000000000037919 */ /* 0x000e6e0000002100 */
[----:B------:R-:W0:Y:S08]  /*0040*/  LDC R5, c[0x0][0x364] ;  /* 0x0000d900ff057b82 */ /* 0x000e300000000800 */
[----:B------:R-:W2:Y:S08]  /*0050*/  S2UR UR4, SR_CTAID.X ;  /* 0x00000000000479c3 */ /* 0x000eb00000002500 */
[----:B------:R-:W2:Y:S01]  /*0060*/  LDC R7, c[0x0][0x370] ;  /* 0x0000dc00ff077b82 */ /* 0x000ea20000000800 */
[----:B------:R-:W1:Y:S07]  /*0070*/  LDCU UR6, c[0x0][0x360] ;  /* 0x00006c00ff0677ac */ /* 0x000e6e0008000800 */
[----:B------:R-:W3:Y:S01]  /*0080*/  LDC R9, c[0x0][0x388] ;  /* 0x0000e200ff097b82 */ /* 0x000ee20000000800 */
[----:B0-----:R-:W-:-:S04]  /*0090*/  IMAD R0, R5, UR5, R0 ;  /* 0x0000000505007c24 */ /* 0x001fc8000f8e0200 */
[----:B--2---:R-:W-:Y:S01]  /*00a0*/  IMAD R0, R0, R7, UR4 ;  /* 0x0000000400007e24 */ /* 0x004fe2000f8e0207 */
[----:B------:R-:W0:Y:S03]  /*00b0*/  LDCU.64 UR4, c[0x0][0x358] ;  /* 0x00006b00ff0477ac */ /* 0x000e260008000a00 */
[----:B-1----:R-:W-:-:S04]  /*00c0*/  IMAD R0, R0, UR6, R3 ;  /* 0x0000000600007c24 */ /* 0x002fc8000f8e0203 */
[----:B------:R-:W-:-:S04]  /*00d0*/  IMAD R3, R0, 0x200, R0 ;  /* 0x0000020000037824 */ /* 0x000fc800078e0200 */
[C---:B------:R-:W-:Y:S02]  /*00e0*/  IMAD R2, R0.reuse, 0x200000, R3 ;  /* 0x0020000000027824 */ /* 0x040fe400078e0203 */
[C---:B---3--:R-:W-:Y:S02]  /*00f0*/  IMAD.IADD R3, R0.reuse, 0x1, R9 ;  /* 0x0000000100037824 */ /* 0x048fe400078e0209 */
[----:B------:R-:W-:Y:S02]  /*0100*/  IMAD R2, R9, 0x8, R2 ;  /* 0x0000000809027824 */ /* 0x000fe400078e0202 */
[----:B------:R-:W-:Y:S02]  /*0110*/  IMAD R3, R0, 0x800, R3 ;  /* 0x0000080000037824 */ /* 0x000fe400078e0203 */
[C---:B------:R-:W-:Y:S01]  /*0120*/  VIADD R5, R2.reuse, 0x9e3779b9 ;  /* 0x9e3779b902057836 */ /* 0x040fe20000000000 */
[----:B------:R-:W-:Y:S01]  /*0130*/  LEA R4, R2, 0xa341316c, 0x4 ;  /* 0xa341316c02047811 */ /* 0x000fe200078e20ff */
[----:B------:R-:W-:Y:S01]  /*0140*/  IMAD R3, R0, 0x80000, R3 ;  /* 0x0008000000037824 */ /* 0x000fe200078e0203 */
[----:B------:R-:W-:-:S04]  /*0150*/  LEA.HI.SX32 R6, R2, 0xc8013ea4, 0x1b ;  /* 0xc8013ea402067811 */ /* 0x000fc800078fdaff */
[----:B------:R-:W-:-:S05]  /*0160*/  LOP3.LUT R4, R4, R6, R5, 0x80, !PT ;  /* 0x0000000604047212 */ /* 0x000fca00078e8005 */
[----:B------:R-:W-:-:S04]  /*0170*/  IMAD.IADD R3, R3, 0x1, R4 ;  /* 0x0000000103037824 */ /* 0x000fc800078e0204 */
[C---:B------:R-:W-:Y:S01]  /*0180*/  VIADD R5, R3.reuse, 0x9e3779b9 ;  /* 0x9e3779b903057836 */ /* 0x040fe20000000000 */
[C---:B------:R-:W-:Y:S02]  /*0190*/  LEA R4, R3.reuse, 0xad90777d, 0x4 ;  /* 0xad90777d03047811 */ /* 0x040fe400078e20ff */
        /* <DEDUP_REMOVED lines=127> */
[----:B------:R-:W-:Y:S02]  /*0990*/  IMAD.IADD R4, R3, 0x1, R2 ;  /* 0x0000000103047824 */ /* 0x000fe400078e0202 */
[----:B------:R-:W1:Y:S02]  /*09a0*/  LDC.64 R2, c[0x0][0x380] ;  /* 0x0000e000ff027b82 */ /* 0x000e640000000a00 */
[C---:B------:R-:W-:Y:S01]  /*09b0*/  VIADD R7, R4.reuse, 0xa708a81e ;  /* 0xa708a81e04077836 */ /* 0x040fe20000000000 */
[C---:B------:R-:W-:Y:S02]  /*09c0*/  LEA R6, R4.reuse, 0xad90777d, 0x4 ;  /* 0xad90777d04067811 */ /* 0x040fe400078e20ff */
[----:B------:R-:W-:-:S04]  /*09d0*/  LEA.HI.SX32 R8, R4, 0x7e95761e, 0x1b ;  /* 0x7e95761e04087811 */ /* 0x000fc800078fdaff */
[----:B------:R-:W-:Y:S01]  /*09e0*/  LOP3.LUT R6, R8, R6, R7, 0x80, !PT ;  /* 0x0000000608067212 */ /* 0x000fe200078e8007 */
[----:B------:R-:W-:-:S04]  /*09f0*/  IMAD.SHL.U32 R7, R0, 0x4, RZ ;  /* 0x0000000400077824 */ /* 0x000fc800078e00ff */
[----:B------:R-:W-:-:S04]  /*0a00*/  IMAD.IADD R6, R5, 0x1, R6 ;  /* 0x0000000105067824 */ /* 0x000fc800078e0206 */
[C---:B------:R-:W-:Y:S01]  /*0a10*/  VIADD R8, R6.reuse, 0x454021d7 ;  /* 0x454021d706087836 */ /* 0x040fe20000000000 */
[C---:B------:R-:W-:Y:S02]  /*0a20*/  LEA R5, R6.reuse, 0xa341316c, 0x4 ;  /* 0xa341316c06057811 */ /* 0x040fe400078e20ff */
[----:B------:R-:W-:Y:S01]  /*0a30*/  LEA.HI.SX32 R6, R6, 0xc8013ea4, 0x1b ;  /* 0xc8013ea406067811 */ /* 0x000fe200078fdaff */
[----:B-1----:R-:W-:-:S03]  /*0a40*/  IMAD.WIDE R2, R7, 0x4, R2 ;  /* 0x0000000407027825 */ /* 0x002fc600078e0202 */
[----:B------:R-:W-:-:S05]  /*0a50*/  LOP3.LUT R5, R8, R6, R5, 0x80, !PT ;  /* 0x0000000608057212 */ /* 0x000fca00078e8005 */
[----:B------:R-:W-:-:S05]  /*0a60*/  IMAD.IADD R5, R4, 0x1, R5 ;  /* 0x0000000104057824 */ /* 0x000fca00078e0205 */
[----:B------:R-:W-:Y:S02]  /*0a70*/  SHF.R.U32.HI R0, RZ, 0x8, R5 ;  /* 0x00000008ff007819 */ /* 0x000fe40000011605 */
[----:B------:R-:W-:Y:S02]  /*0a80*/  LOP3.LUT R5, R5, 0xff, RZ, 0xc0, !PT ;  /* 0x000000ff05057812 */ /* 0x000fe400078ec0ff */
[----:B------:R-:W-:-:S03]  /*0a90*/  LOP3.LUT R7, R0, 0xff, RZ, 0xc0, !PT ;  /* 0x000000ff00077812 */ /* 0x000fc600078ec0ff */
[----:B0-----:R-:W-:Y:S04]  /*0aa0*/  STG.E desc[UR4][R2.64], R5 ;  /* 0x0000000502007986 */ /* 0x001fe8000c101904 */
[----:B------:R-:W-:Y:S04]  /*0ab0*/  STG.E desc[UR4][R2.64+0x4], R5 ;  /* 0x0000040502007986 */ /* 0x000fe8000c101904 */
[----:B------:R-:W-:Y:S04]  /*0ac0*/  STG.E desc[UR4][R2.64+0x8], R5 ;  /* 0x0000080502007986 */ /* 0x000fe8000c101904 */
[----:B------:R-:W-:Y:S01]  /*0ad0*/  STG.E desc[UR4][R2.64+0xc], R7 ;  /* 0x00000c0702007986 */ /* 0x000fe2000c101904 */
[----:B------:R-:W-:Y:S05]  /*0ae0*/  EXIT ;  /* 0x000000000000794d */ /* 0x000fea0003800000 */
.L_x_0:
[----:B------:R-:W-:-:S00]  /*0af0*/  BRA `(.L_x_0) ;  /* 0xfffffffc00fc7947 */ /* 0x000fc0000383ffff */
[----:B------:R-:W-:-:S00]  /*0b00*/  NOP ;  /* 0x0000000000007918 */ /* 0x000fc00000000000 */
[----:B------:R-:W-:-:S00]  /*0b10*/  NOP ;  /* 0x0000000000007918 */ /* 0x000fc00000000000 */
[----:B------:R-:W-:-:S00]  /*0b20*/  NOP ;  /* 0x0000000000007918 */ /* 0x000fc00000000000 */
[----:B------:R-:W-:-:S00]  /*0b30*/  NOP ;  /* 0x0000000000007918 */ /* 0x000fc00000000000 */
[----:B------:R-:W-:-:S00]  /*0b40*/  NOP ;  /* 0x0000000000007918 */ /* 0x000fc00000000000 */
[----:B------:R-:W-:-:S00]  /*0b50*/  NOP ;  /* 0x0000000000007918 */ /* 0x000fc00000000000 */
[----:B------:R-:W-:-:S00]  /*0b60*/  NOP ;  /* 0x0000000000007918 */ /* 0x000fc00000000000 */
[----:B------:R-:W-:-:S00]  /*0b70*/  NOP ;  /* 0x0000000000007918 */ /* 0x000fc00000000000 */
.L_x_1:


//--------------------- .nv.shared.reserved.0     --------------------------
	.section	.nv.shared.reserved.0,"aw",@nobits
	.weak		__nv_reservedSMEM_offset_0_alias
	.size		__nv_reservedSMEM_offset_0_alias, 0, 64
	.other		__nv_reservedSMEM_offset_0_alias,@"STO_CUDA_RESERVED_SHARED STV_DEFAULT"
__nv_reservedSMEM_offset_0_alias:
	.zero		0
	.zero		64


//--------------------- .nv.constant0._Z3rngPii   --------------------------
	.section	.nv.constant0._Z3rngPii,"a",@progbits
	.sectionflags	@""
	.align	4
.nv.constant0._Z3rngPii:
	.zero		908


//--------------------- SYMBOLS --------------------------

	.type		.nv.reservedSmem.offset0,@object
	.size		.nv.reservedSmem.offset0,0x4
